//
// Generated by NVIDIA NVVM Compiler
//
// Compiler Build ID: CL-36424714
// Cuda compilation tools, release 13.0, V13.0.88
// Based on NVVM 20.0.0
//

.version 9.0
.target sm_100
.address_size 64

	// .globl	_Z7kernel1v
.extern .func  (.param .b32 func_retval0) vprintf
(
	.param .b64 vprintf_param_0,
	.param .b64 vprintf_param_1
)
;
.global .align 1 .b8 $str[20] = {75, 101, 114, 110, 101, 108, 32, 49, 32, 108, 97, 117, 110, 99, 104, 105, 110, 103, 10};
.global .align 1 .b8 $str$1[20] = {75, 101, 114, 110, 101, 108, 32, 50, 32, 108, 97, 117, 110, 99, 104, 105, 110, 103, 10};

.visible .entry _Z7kernel1v()
{
	.reg .b32 	%r<3>;
	.reg .b64 	%rd<3>;

	mov.u64 	%rd1, $str;
	cvta.global.u64 	%rd2, %rd1;
	{ // callseq 0, 0
	.param .b64 param0;
	st.param.b64 	[param0], %rd2;
	.param .b64 param1;
	st.param.b64 	[param1], 0;
	.param .b32 retval0;
	call.uni (retval0), 
	vprintf, 
	(
	param0, 
	param1
	);
	ld.param.b32 	%r1, [retval0];
	} // callseq 0
	ret;

}
	// .globl	_Z7kernel2v
.visible .entry _Z7kernel2v()
{
	.reg .b32 	%r<3>;
	.reg .b64 	%rd<3>;

	mov.u64 	%rd1, $str$1;
	cvta.global.u64 	%rd2, %rd1;
	{ // callseq 1, 0
	.param .b64 param0;
	st.param.b64 	[param0], %rd2;
	.param .b64 param1;
	st.param.b64 	[param1], 0;
	.param .b32 retval0;
	call.uni (retval0), 
	vprintf, 
	(
	param0, 
	param1
	);
	ld.param.b32 	%r1, [retval0];
	} // callseq 1
	ret;

}


// ===== COMPILED SASS (sm_100) =====

	.target	sm_100

	.elftype	@"ET_EXEC"


//--------------------- .note.nv.tkinfo           --------------------------
	.section	.note.nv.tkinfo,"",@"SHT_NOTE"
	.sectionflags	@"SHF_NOTE_NV_TKINFO"
	.tkinfo
        /*0018*/ 	.word	0x00000002
        /*0030*/ 	.string	""
        /*0030*/ 	.string	"ptxas"
        /*0030*/ 	.string	"Cuda compilation tools, release 13.0, V13.0.88"
        /*0030*/ 	.string	"Build cuda_13.0.r13.0/compiler.36424714_0"
        /*0030*/ 	.string	"-arch sm_100 -m 64 "



//--------------------- .note.nv.cuinfo           --------------------------
	.section	.note.nv.cuinfo,"",@"SHT_NOTE"
	.sectionflags	@"SHF_NOTE_NV_CUINFO"
        /*0018*/ 	.short	0x0002
        /*001a*/ 	.short	0x0064
        /*001c*/ 	.short	0x0082
	.zero		2


//--------------------- .nv.info                  --------------------------
	.section	.nv.info,"",@"SHT_CUDA_INFO"
	.align	4


	//----- nvinfo : EIATTR_REGCOUNT
	.align		4
        /*0000*/ 	.byte	0x04, 0x2f
        /*0002*/ 	.short	(.L_3 - .L_2)
	.align		4
.L_2:
        /*0004*/ 	.word	index@(_Z7kernel1v)
        /*0008*/ 	.word	0x00000018


	//----- nvinfo : EIATTR_FRAME_SIZE
	.align		4
.L_3:
        /*000c*/ 	.byte	0x04, 0x11
        /*000e*/ 	.short	(.L_5 - .L_4)
	.align		4
.L_4:
        /*0010*/ 	.word	index@(_Z7kernel1v)
        /*0014*/ 	.word	0x00000000


	//----- nvinfo : EIATTR_REGCOUNT
	.align		4
.L_5:
        /*0018*/ 	.byte	0x04, 0x2f
        /*001a*/ 	.short	(.L_7 - .L_6)
	.align		4
.L_6:
        /*001c*/ 	.word	index@(_Z7kernel2v)
        /*0020*/ 	.word	0x00000018


	//----- nvinfo : EIATTR_FRAME_SIZE
	.align		4
.L_7:
        /*0024*/ 	.byte	0x04, 0x11
        /*0026*/ 	.short	(.L_9 - .L_8)
	.align		4
.L_8:
        /*0028*/ 	.word	index@(_Z7kernel2v)
        /*002c*/ 	.word	0x00000000


	//----- nvinfo : EIATTR_MIN_STACK_SIZE
	.align		4
.L_9:
        /*0030*/ 	.byte	0x04, 0x12
        /*0032*/ 	.short	(.L_11 - .L_10)
	.align		4
.L_10:
        /*0034*/ 	.word	index@(_Z7kernel2v)
        /*0038*/ 	.word	0x00000000


	//----- nvinfo : EIATTR_MIN_STACK_SIZE
	.align		4
.L_11:
        /*003c*/ 	.byte	0x04, 0x12
        /*003e*/ 	.short	(.L_13 - .L_12)
	.align		4
.L_12:
        /*0040*/ 	.word	index@(_Z7kernel1v)
        /*0044*/ 	.word	0x00000000
.L_13:


//--------------------- .nv.compat                --------------------------
	.section	.nv.compat,"",@"SHT_CUDA_COMPAT_INFO"
	.align	4
        /*0000*/ 	.byte	0x02, 0x09, 0x00, 0x00, 0x02, 0x02, 0x01, 0x00, 0x02, 0x05, 0x05, 0x00, 0x03, 0x07, 0x01, 0x01
        /*0010*/ 	.byte	0x02, 0x03, 0x00, 0x00, 0x02, 0x06, 0x01, 0x00, 0x04, 0x0b, 0x08, 0x00, 0x09, 0x00, 0x00, 0x00
        /*0020*/ 	.byte	0x00, 0x00, 0x00, 0x00


//--------------------- .nv.info._Z7kernel2v      --------------------------
	.section	.nv.info._Z7kernel2v,"",@"SHT_CUDA_INFO"
	.sectionflags	@""
	.align	4


	//----- nvinfo : EIATTR_CUDA_API_VERSION
	.align		4
        /*0000*/ 	.byte	0x04, 0x37
        /*0002*/ 	.short	(.L_15 - .L_14)
.L_14:
        /*0004*/ 	.word	0x00000082


	//----- nvinfo : EIATTR_SPARSE_MMA_MASK
	.align		4
.L_15:
        /*0008*/ 	.byte	0x03, 0x50
        /*000a*/ 	.short	0x0000


	//----- nvinfo : EIATTR_MAXREG_COUNT
	.align		4
        /*000c*/ 	.byte	0x03, 0x1b
        /*000e*/ 	.short	0x00ff


	//----- nvinfo : EIATTR_EXTERNS
	.align		4
        /*0010*/ 	.byte	0x04, 0x0f
        /*0012*/ 	.short	(.L_17 - .L_16)


	//   ....[0]....
	.align		4
.L_16:
        /*0014*/ 	.word	index@(vprintf)


	//----- nvinfo : EIATTR_MERCURY_ISA_VERSION
	.align		4
.L_17:
        /*0018*/ 	.byte	0x03, 0x5f
        /*001a*/ 	.short	0x0101


	//----- nvinfo : EIATTR_VRC_CTA_INIT_COUNT
	.align		4
        /*001c*/ 	.byte	0x02, 0x4a
	.zero		1
	.zero		1


	//----- nvinfo : EIATTR_SYSCALL_OFFSETS
	.align		4
        /*0020*/ 	.byte	0x04, 0x46
        /*0022*/ 	.short	(.L_19 - .L_18)


	//   ....[0]....
.L_18:
        /*0024*/ 	.word	0x00000080


	//----- nvinfo : EIATTR_EXIT_INSTR_OFFSETS
	.align		4
.L_19:
        /*0028*/ 	.byte	0x04, 0x1c
        /*002a*/ 	.short	(.L_21 - .L_20)


	//   ....[0]....
.L_20:
        /*002c*/ 	.word	0x00000090


	//----- nvinfo : EIATTR_SW_WAR
	.align		4
.L_21:
        /*0030*/ 	.byte	0x04, 0x36
        /*0032*/ 	.short	(.L_23 - .L_22)
.L_22:
        /*0034*/ 	.word	0x00000008
.L_23:


//--------------------- .nv.info._Z7kernel1v      --------------------------
	.section	.nv.info._Z7kernel1v,"",@"SHT_CUDA_INFO"
	.sectionflags	@""
	.align	4


	//----- nvinfo : EIATTR_CUDA_API_VERSION
	.align		4
        /*0000*/ 	.byte	0x04, 0x37
        /*0002*/ 	.short	(.L_25 - .L_24)
.L_24:
        /*0004*/ 	.word	0x00000082


	//----- nvinfo : EIATTR_SPARSE_MMA_MASK
	.align		4
.L_25:
        /*0008*/ 	.byte	0x03, 0x50
        /*000a*/ 	.short	0x0000


	//----- nvinfo : EIATTR_MAXREG_COUNT
	.align		4
        /*000c*/ 	.byte	0x03, 0x1b
        /*000e*/ 	.short	0x00ff


	//----- nvinfo : EIATTR_EXTERNS
	.align		4
        /*0010*/ 	.byte	0x04, 0x0f
        /*0012*/ 	.short	(.L_27 - .L_26)


	//   ....[0]....
	.align		4
.L_26:
        /*0014*/ 	.word	index@(vprintf)


	//----- nvinfo : EIATTR_MERCURY_ISA_VERSION
	.align		4
.L_27:
        /*0018*/ 	.byte	0x03, 0x5f
        /*001a*/ 	.short	0x0101


	//----- nvinfo : EIATTR_VRC_CTA_INIT_COUNT
	.align		4
        /*001c*/ 	.byte	0x02, 0x4a
	.zero		1
	.zero		1


	//----- nvinfo : EIATTR_SYSCALL_OFFSETS
	.align		4
        /*0020*/ 	.byte	0x04, 0x46
        /*0022*/ 	.short	(.L_29 - .L_28)


	//   ....[0]....
.L_28:
        /*0024*/ 	.word	0x00000080


	//----- nvinfo : EIATTR_EXIT_INSTR_OFFSETS
	.align		4
.L_29:
        /*0028*/ 	.byte	0x04, 0x1c
        /*002a*/ 	.short	(.L_31 - .L_30)


	//   ....[0]....
.L_30:
        /*002c*/ 	.word	0x00000090


	//----- nvinfo : EIATTR_SW_WAR
	.align		4
.L_31:
        /*0030*/ 	.byte	0x04, 0x36
        /*0032*/ 	.short	(.L_33 - .L_32)
.L_32:
        /*0034*/ 	.word	0x00000008
.L_33:


//--------------------- .nv.callgraph             --------------------------
	.section	.nv.callgraph,"",@"SHT_CUDA_CALLGRAPH"
	.align	4
	.sectionentsize	8
	.align		4
        /*0000*/ 	.word	0x00000000
	.align		4
        /*0004*/ 	.word	0xffffffff
	.align		4
        /*0008*/ 	.word	index@(_Z7kernel2v)
	.align		4
        /*000c*/ 	.word	index@(vprintf)
	.align		4
        /*0010*/ 	.word	index@(_Z7kernel1v)
	.align		4
        /*0014*/ 	.word	index@(vprintf)
	.align		4
        /*0018*/ 	.word	0x00000000
	.align		4
        /*001c*/ 	.word	0xfffffffe
	.align		4
        /*0020*/ 	.word	0x00000000
	.align		4
        /*0024*/ 	.word	0xfffffffd
	.align		4
        /*0028*/ 	.word	0x00000000
	.align		4
        /*002c*/ 	.word	0xfffffffc


//--------------------- .nv.constant4             --------------------------
	.section	.nv.constant4,"a",@progbits
	.align	8
	.align		8
.nv.constant4:
        /*0000*/ 	.dword	vprintf
	.align		8
        /*0008*/ 	.dword	$str
	.align		8
        /*0010*/ 	.dword	$str$1


//--------------------- .text._Z7kernel2v         --------------------------
	.section	.text._Z7kernel2v,"ax",@progbits
	.align	128
        .global         _Z7kernel2v
        .type           _Z7kernel2v,@function
        .size           _Z7kernel2v,(.L_x_4 - _Z7kernel2v)
        .other          _Z7kernel2v,@"STO_CUDA_ENTRY STV_DEFAULT"
_Z7kernel2v:
.text._Z7kernel2v:
[----:B------:R-:W0:Y:S01]  /*0000*/  LDC R1, c[0x0][0x37c] ;  /* 0x0000df00ff017b82 */ /* 0x000e220000000800 */
[----:B------:R-:W-:Y:S01]  /*0010*/  MOV R0, 0x0 ;  /* 0x0000000000007802 */ /* 0x000fe20000000f00 */
[----:B------:R-:W1:Y:S01]  /*0020*/  LDCU.64 UR4, c[0x4][0x10] ;  /* 0x01000200ff0477ac */ /* 0x000e620008000a00 */
[----:B------:R-:W-:-:S05]  /*0030*/  CS2R R6, SRZ ;  /* 0x0000000000067805 */ /* 0x000fca000001ff00 */
[----:B------:R2:W3:Y:S01]  /*0040*/  LDC.64 R2, c[0x4][R0] ;  /* 0x0100000000027b82 */ /* 0x0004e20000000a00 */
[----:B-1----:R-:W-:Y:S02]  /*0050*/  IMAD.U32 R4, RZ, RZ, UR4 ;  /* 0x00000004ff047e24 */ /* 0x002fe4000f8e00ff */
[----:B--2---:R-:W-:-:S07]  /*0060*/  IMAD.U32 R5, RZ, RZ, UR5 ;  /* 0x00000005ff057e24 */ /* 0x004fce000f8e00ff */
[----:B------:R-:W-:-:S07]  /*0070*/  LEPC R20, `(.L_x_0) ;  /* 0x000000001014794e */ /* 0x000fce0000000000 */
[----:B0--3--:R-:W-:Y:S05]  /*0080*/  CALL.ABS.NOINC R2 ;  /* 0x0000000002007343 */ /* 0x009fea0003c00000 */
.L_x_0:
[----:B------:R-:W-:Y:S05]  /*0090*/  EXIT ;  /* 0x000000000000794d */ /* 0x000fea0003800000 */
.L_x_1:
[----:B------:R-:W-:-:S00]  /*00a0*/  BRA `(.L_x_1) ;  /* 0xfffffffc00fc7947 */ /* 0x000fc0000383ffff */
[----:B------:R-:W-:-:S00]  /*00b0*/  NOP ;  /* 0x0000000000007918 */ /* 0x000fc00000000000 */
        /* <DEDUP_REMOVED lines=12> */
.L_x_4:


//--------------------- .text._Z7kernel1v         --------------------------
	.section	.text._Z7kernel1v,"ax",@progbits
	.align	128
        .global         _Z7kernel1v
        .type           _Z7kernel1v,@function
        .size           _Z7kernel1v,(.L_x_5 - _Z7kernel1v)
        .other          _Z7kernel1v,@"STO_CUDA_ENTRY STV_DEFAULT"
_Z7kernel1v:
.text._Z7kernel1v:
        /* <DEDUP_REMOVED lines=9> */
.L_x_2:
[----:B------:R-:W-:Y:S05]  /*0090*/  EXIT ;  /* 0x000000000000794d */ /* 0x000fea0003800000 */
.L_x_3:
        /* <DEDUP_REMOVED lines=14> */
.L_x_5:


//--------------------- .nv.global.init           --------------------------
	.section	.nv.global.init,"aw",@progbits
.nv.global.init:
	.type		$str,@object
	.size		$str,($str$1 - $str)
$str:
        /*0000*/ 	.byte	0x4b, 0x65, 0x72, 0x6e, 0x65, 0x6c, 0x20, 0x31, 0x20, 0x6c, 0x61, 0x75, 0x6e, 0x63, 0x68, 0x69
        /*0010*/ 	.byte	0x6e, 0x67, 0x0a, 0x00
	.type		$str$1,@object
	.size		$str$1,(.L_1 - $str$1)
$str$1:
        /*0014*/ 	.byte	0x4b, 0x65, 0x72, 0x6e, 0x65, 0x6c, 0x20, 0x32, 0x20, 0x6c, 0x61, 0x75, 0x6e, 0x63, 0x68, 0x69
        /*0024*/ 	.byte	0x6e, 0x67, 0x0a, 0x00
.L_1:


//--------------------- .nv.shared.reserved.0     --------------------------
	.section	.nv.shared.reserved.0,"aw",@nobits
	.weak		__nv_reservedSMEM_offset_0_alias
	.size		__nv_reservedSMEM_offset_0_alias, 0, 64
	.other		__nv_reservedSMEM_offset_0_alias,@"STO_CUDA_RESERVED_SHARED STV_DEFAULT"
__nv_reservedSMEM_offset_0_alias:
	.zero		0
	.zero		64


//--------------------- .nv.constant0._Z7kernel2v --------------------------
	.section	.nv.constant0._Z7kernel2v,"a",@progbits
	.sectionflags	@""
	.align	4
.nv.constant0._Z7kernel2v:
	.zero		896


//--------------------- .nv.constant0._Z7kernel1v --------------------------
	.section	.nv.constant0._Z7kernel1v,"a",@progbits
	.sectionflags	@""
	.align	4
.nv.constant0._Z7kernel1v:
	.zero		896


//--------------------- SYMBOLS --------------------------

	.type		.nv.reservedSmem.offset0,@object
	.size		.nv.reservedSmem.offset0,0x4
	.type		vprintf,@function
